	.headerflags	@"EF_CUDA_TEXMODE_UNIFIED EF_CUDA_64BIT_ADDRESS EF_CUDA_ACCELERATORS EF_CUDA_SM90 EF_CUDA_VIRTUAL_SM(EF_CUDA_SM90)"
	.elftype	@"ET_EXEC"


//--------------------- .nv.info                  --------------------------
	.section	.nv.info,"",@"SHT_CUDA_INFO"
	.align	4


	//----- nvinfo : EIATTR_REGCOUNT
	.align		4
        /*0000*/ 	.byte	0x04, 0x2f
        /*0002*/ 	.short	(.L_1 - .L_0)
	.align		4
.L_0:
        /*0004*/ 	.word	index@(triton_poi_fused_addmm_leaky_relu_0)
        /*0008*/ 	.word	0x0000000e


	//----- nvinfo : EIATTR_MIN_STACK_SIZE
	.align		4
.L_1:
        /*000c*/ 	.byte	0x04, 0x12
        /*000e*/ 	.short	(.L_3 - .L_2)
	.align		4
.L_2:
        /*0010*/ 	.word	index@(triton_poi_fused_addmm_leaky_relu_0)
        /*0014*/ 	.word	0x00000000


	//----- nvinfo : EIATTR_FRAME_SIZE
	.align		4
.L_3:
        /*0018*/ 	.byte	0x04, 0x11
        /*001a*/ 	.short	(.L_5 - .L_4)
	.align		4
.L_4:
        /*001c*/ 	.word	index@(triton_poi_fused_addmm_leaky_relu_0)
        /*0020*/ 	.word	0x00000000


	//----- nvinfo : EIATTR_MIN_STACK_SIZE
	.align		4
.L_5:
        /*0024*/ 	.byte	0x04, 0x12
        /*0026*/ 	.short	(.L_7 - .L_6)
	.align		4
.L_6:
        /*0028*/ 	.word	index@(triton_poi_fused_addmm_leaky_relu_0)
        /*002c*/ 	.word	0x00000000
.L_7:


//--------------------- .nv.info.triton_poi_fused_addmm_leaky_relu_0 --------------------------
	.section	.nv.info.triton_poi_fused_addmm_leaky_relu_0,"",@"SHT_CUDA_INFO"
	.sectionflags	@""
	.align	4


	//----- nvinfo : EIATTR_CUDA_API_VERSION
	.align		4
        /*0000*/ 	.byte	0x04, 0x37
        /*0002*/ 	.short	(.L_9 - .L_8)
.L_8:
        /*0004*/ 	.word	0x0000007c


	//----- nvinfo : EIATTR_KPARAM_INFO
	.align		4
.L_9:
        /*0008*/ 	.byte	0x04, 0x17
        /*000a*/ 	.short	(.L_11 - .L_10)
.L_10:
        /*000c*/ 	.word	0x00000000
        /*0010*/ 	.short	0x0003
        /*0012*/ 	.short	0x0018
        /*0014*/ 	.byte	0x00, 0xf0, 0x11, 0x00


	//----- nvinfo : EIATTR_KPARAM_INFO
	.align		4
.L_11:
        /*0018*/ 	.byte	0x04, 0x17
        /*001a*/ 	.short	(.L_13 - .L_12)
.L_12:
        /*001c*/ 	.word	0x00000000
        /*0020*/ 	.short	0x0002
        /*0022*/ 	.short	0x0010
        /*0024*/ 	.byte	0x00, 0xf4, 0x21, 0x00


	//----- nvinfo : EIATTR_KPARAM_INFO
	.align		4
.L_13:
        /*0028*/ 	.byte	0x04, 0x17
        /*002a*/ 	.short	(.L_15 - .L_14)
.L_14:
        /*002c*/ 	.word	0x00000000
        /*0030*/ 	.short	0x0001
        /*0032*/ 	.short	0x0008
        /*0034*/ 	.byte	0x00, 0xf4, 0x21, 0x00


	//----- nvinfo : EIATTR_KPARAM_INFO
	.align		4
.L_15:
        /*0038*/ 	.byte	0x04, 0x17
        /*003a*/ 	.short	(.L_17 - .L_16)
.L_16:
        /*003c*/ 	.word	0x00000000
        /*0040*/ 	.short	0x0000
        /*0042*/ 	.short	0x0000
        /*0044*/ 	.byte	0x00, 0xf4, 0x21, 0x00


	//----- nvinfo : EIATTR_SPARSE_MMA_MASK
	.align		4
.L_17:
        /*0048*/ 	.byte	0x03, 0x50
        /*004a*/ 	.short	0x0000


	//----- nvinfo : EIATTR_MAXREG_COUNT
	.align		4
        /*004c*/ 	.byte	0x03, 0x1b
        /*004e*/ 	.short	0x00ff


	//----- nvinfo : EIATTR_EXIT_INSTR_OFFSETS
	.align		4
        /*0050*/ 	.byte	0x04, 0x1c
        /*0052*/ 	.short	(.L_19 - .L_18)


	//   ....[0]....
.L_18:
        /*0054*/ 	.word	0x000001a0


	//----- nvinfo : EIATTR_REQNTID
	.align		4
.L_19:
        /*0058*/ 	.byte	0x04, 0x10
        /*005a*/ 	.short	(.L_21 - .L_20)
.L_20:
        /*005c*/ 	.word	0x00000080
        /*0060*/ 	.word	0x00000001
        /*0064*/ 	.word	0x00000001


	//----- nvinfo : EIATTR_CBANK_PARAM_SIZE
	.align		4
.L_21:
        /*0068*/ 	.byte	0x03, 0x19
        /*006a*/ 	.short	0x001c


	//----- nvinfo : EIATTR_PARAM_CBANK
	.align		4
        /*006c*/ 	.byte	0x04, 0x0a
        /*006e*/ 	.short	(.L_23 - .L_22)
	.align		4
.L_22:
        /*0070*/ 	.word	index@(.nv.constant0.triton_poi_fused_addmm_leaky_relu_0)
        /*0074*/ 	.short	0x0210
        /*0076*/ 	.short	0x001c


	//----- nvinfo : EIATTR_SW_WAR
	.align		4
.L_23:
        /*0078*/ 	.byte	0x04, 0x36
        /*007a*/ 	.short	(.L_25 - .L_24)
.L_24:
        /*007c*/ 	.word	0x00000008
.L_25:


//--------------------- .nv.callgraph             --------------------------
	.section	.nv.callgraph,"",@"SHT_CUDA_CALLGRAPH"
	.align	4
	.sectionentsize	8
	.align		4
        /*0000*/ 	.word	0x00000000
	.align		4
        /*0004*/ 	.word	0xffffffff
	.align		4
        /*0008*/ 	.word	0x00000000
	.align		4
        /*000c*/ 	.word	0xfffffffe
	.align		4
        /*0010*/ 	.word	0x00000000
	.align		4
        /*0014*/ 	.word	0xfffffffd
	.align		4
        /*0018*/ 	.word	0x00000000
	.align		4
        /*001c*/ 	.word	0xfffffffc


//--------------------- .text.triton_poi_fused_addmm_leaky_relu_0 --------------------------
	.section	.text.triton_poi_fused_addmm_leaky_relu_0,"ax",@progbits
	.align	128
        .global         triton_poi_fused_addmm_leaky_relu_0
        .type           triton_poi_fused_addmm_leaky_relu_0,@function
        .size           triton_poi_fused_addmm_leaky_relu_0,(.L_x_1 - triton_poi_fused_addmm_leaky_relu_0)
        .other          triton_poi_fused_addmm_leaky_relu_0,@"STO_CUDA_ENTRY STV_DEFAULT"
triton_poi_fused_addmm_leaky_relu_0:
.text.triton_poi_fused_addmm_leaky_relu_0:
[----:B------:R-:W-:Y:S01]  /*0000*/  LDC R1, c[0x0][0x28] ;  /* 0x00000a00ff017b82 */ /* 0x000fe20000000800 */
[----:B------:R-:W1:Y:S07]  /*0010*/  S2R R0, SR_TID.X ;  /* 0x0000000000007919 */ /* 0x000e6e0000002100 */
[----:B------:R-:W2:Y:S01]  /*0020*/  LDC.64 R4, c[0x0][0x218] ;  /* 0x00008600ff047b82 */ /* 0x000ea20000000a00 */
[----:B------:R-:W-:Y:S01]  /*0030*/  ULDC.64 UR4, c[0x0][0x208] ;  /* 0x0000820000047ab9 */ /* 0x000fe20000000a00 */
[----:B------:R-:W-:Y:S01]  /*0040*/  ULDC.64 UR6, c[0x0][0x220] ;  /* 0x0000880000067ab9 */ /* 0x000fe20000000a00 */
[----:B------:R-:W3:Y:S05]  /*0050*/  S2R R7, SR_CTAID.X ;  /* 0x0000000000077919 */ /* 0x000eea0000002500 */
[----:B------:R-:W4:Y:S01]  /*0060*/  LDC.64 R2, c[0x0][0x210] ;  /* 0x00008400ff027b82 */ /* 0x000f220000000a00 */
[----:B-1----:R-:W-:-:S02]  /*0070*/  LOP3.LUT R0, R0, 0x7f, RZ, 0xc0, !PT ;  /* 0x0000007f00007812 */ /* 0x002fc400078ec0ff */
[----:B---3--:R-:W-:-:S03]  /*0080*/  SHF.R.S32.HI R6, RZ, 0x18, R7 ;  /* 0x00000018ff067819 */ /* 0x008fc60000011407 */
[----:B------:R-:W-:Y:S01]  /*0090*/  IMAD R7, R7, 0x80, R0 ;  /* 0x0000008007077824 */ /* 0x000fe200078e0200 */
[----:B------:R-:W-:-:S03]  /*00a0*/  SGXT R0, R6, 0x1 ;  /* 0x000000010600781a */ /* 0x000fc60000000200 */
[----:B----4-:R-:W-:Y:S01]  /*00b0*/  IMAD.WIDE R2, R7, 0x4, R2 ;  /* 0x0000000407027825 */ /* 0x010fe200078e0202 */
[----:B------:R-:W-:-:S04]  /*00c0*/  LEA.HI R0, R0, R7, RZ, 0xa ;  /* 0x0000000700007211 */ /* 0x000fc800078f50ff */
[----:B------:R-:W-:-:S05]  /*00d0*/  LOP3.LUT R0, R0, 0xfffffc00, RZ, 0xc0, !PT ;  /* 0xfffffc0000007812 */ /* 0x000fca00078ec0ff */
[----:B------:R-:W-:Y:S02]  /*00e0*/  IMAD.IADD R9, R7, 0x1, -R0 ;  /* 0x0000000107097824 */ /* 0x000fe400078e0a00 */
[----:B------:R-:W3:Y:S02]  /*00f0*/  LDG.E R0, desc[UR4][R2.64] ;  /* 0x0000000402007981 */ /* 0x000ee4000c1e1900 */
[----:B--2---:R-:W-:-:S06]  /*0100*/  IMAD.WIDE R4, R9, 0x4, R4 ;  /* 0x0000000409047825 */ /* 0x004fcc00078e0204 */
[----:B------:R-:W3:Y:S01]  /*0110*/  LDG.E.EL R5, desc[UR4][R4.64] ;  /* 0x0000000404057981 */ /* 0x000ee2000c2e1900 */
[----:B------:R-:W-:-:S04]  /*0120*/  IADD3 R6, P1, R7, UR6, RZ ;  /* 0x0000000607067c10 */ /* 0x000fc8000ff3e0ff */
[----:B------:R-:W-:Y:S02]  /*0130*/  LEA.HI.X.SX32 R7, R7, UR7, 0x1, P1 ;  /* 0x0000000707077c11 */ /* 0x000fe400088f0eff */
[C---:B---3--:R-:W-:Y:S01]  /*0140*/  FSETP.GT.AND P0, PT, R0.reuse, -R5, PT ;  /* 0x800000050000720b */ /* 0x048fe20003f04000 */
[----:B------:R-:W-:-:S03]  /*0150*/  FADD R9, R0, R5 ;  /* 0x0000000500097221 */ /* 0x000fc60000000000 */
[----:B------:R-:W-:-:S05]  /*0160*/  SEL R11, RZ, 0x1, !P0 ;  /* 0x00000001ff0b7807 */ /* 0x000fca0004000000 */
[----:B------:R-:W-:Y:S04]  /*0170*/  STG.E.U8 desc[UR4][R6.64], R11 ;  /* 0x0000000b06007986 */ /* 0x000fe8000c101104 */
[----:B------:R-:W-:-:S05]  /*0180*/  @!P0 FMUL R9, R9, 0.20000000298023223877 ;  /* 0x3e4ccccd09098820 */ /* 0x000fca0000400000 */
[----:B------:R-:W-:Y:S01]  /*0190*/  STG.E desc[UR4][R2.64], R9 ;  /* 0x0000000902007986 */ /* 0x000fe2000c101904 */
[----:B------:R-:W-:Y:S05]  /*01a0*/  EXIT ;  /* 0x000000000000794d */ /* 0x000fea0003800000 */
.L_x_0:
[----:B------:R-:W-:-:S00]  /*01b0*/  BRA `(.L_x_0) ;  /* 0xfffffffc00fc7947 */ /* 0x000fc0000383ffff */
[----:B------:R-:W-:-:S00]  /*01c0*/  NOP ;  /* 0x0000000000007918 */ /* 0x000fc00000000000 */
        /* <DEDUP_REMOVED lines=11> */
.L_x_1:


//--------------------- .nv.constant0.triton_poi_fused_addmm_leaky_relu_0 --------------------------
	.section	.nv.constant0.triton_poi_fused_addmm_leaky_relu_0,"a",@progbits
	.sectionflags	@""
	.align	4
.nv.constant0.triton_poi_fused_addmm_leaky_relu_0:
	.zero		556
